	.headerflags	@"EF_CUDA_TEXMODE_UNIFIED EF_CUDA_64BIT_ADDRESS EF_CUDA_ACCELERATORS EF_CUDA_SM90 EF_CUDA_VIRTUAL_SM(EF_CUDA_SM90)"
	.elftype	@"ET_EXEC"


//--------------------- .nv.info                  --------------------------
	.section	.nv.info,"",@"SHT_CUDA_INFO"
	.align	4


	//----- nvinfo : EIATTR_REGCOUNT
	.align		4
        /*0000*/ 	.byte	0x04, 0x2f
        /*0002*/ 	.short	(.L_1 - .L_0)
	.align		4
.L_0:
        /*0004*/ 	.word	index@(triton_poi_fused__to_copy_add_arange_mul_31)
        /*0008*/ 	.word	0x00000009


	//----- nvinfo : EIATTR_MIN_STACK_SIZE
	.align		4
.L_1:
        /*000c*/ 	.byte	0x04, 0x12
        /*000e*/ 	.short	(.L_3 - .L_2)
	.align		4
.L_2:
        /*0010*/ 	.word	index@(triton_poi_fused__to_copy_add_arange_mul_31)
        /*0014*/ 	.word	0x00000000


	//----- nvinfo : EIATTR_FRAME_SIZE
	.align		4
.L_3:
        /*0018*/ 	.byte	0x04, 0x11
        /*001a*/ 	.short	(.L_5 - .L_4)
	.align		4
.L_4:
        /*001c*/ 	.word	index@(triton_poi_fused__to_copy_add_arange_mul_31)
        /*0020*/ 	.word	0x00000000


	//----- nvinfo : EIATTR_MIN_STACK_SIZE
	.align		4
.L_5:
        /*0024*/ 	.byte	0x04, 0x12
        /*0026*/ 	.short	(.L_7 - .L_6)
	.align		4
.L_6:
        /*0028*/ 	.word	index@(triton_poi_fused__to_copy_add_arange_mul_31)
        /*002c*/ 	.word	0x00000000
.L_7:


//--------------------- .nv.info.triton_poi_fused__to_copy_add_arange_mul_31 --------------------------
	.section	.nv.info.triton_poi_fused__to_copy_add_arange_mul_31,"",@"SHT_CUDA_INFO"
	.sectionflags	@""
	.align	4


	//----- nvinfo : EIATTR_CUDA_API_VERSION
	.align		4
        /*0000*/ 	.byte	0x04, 0x37
        /*0002*/ 	.short	(.L_9 - .L_8)
.L_8:
        /*0004*/ 	.word	0x0000007c


	//----- nvinfo : EIATTR_KPARAM_INFO
	.align		4
.L_9:
        /*0008*/ 	.byte	0x04, 0x17
        /*000a*/ 	.short	(.L_11 - .L_10)
.L_10:
        /*000c*/ 	.word	0x00000000
        /*0010*/ 	.short	0x0001
        /*0012*/ 	.short	0x0008
        /*0014*/ 	.byte	0x00, 0xf0, 0x11, 0x00


	//----- nvinfo : EIATTR_KPARAM_INFO
	.align		4
.L_11:
        /*0018*/ 	.byte	0x04, 0x17
        /*001a*/ 	.short	(.L_13 - .L_12)
.L_12:
        /*001c*/ 	.word	0x00000000
        /*0020*/ 	.short	0x0000
        /*0022*/ 	.short	0x0000
        /*0024*/ 	.byte	0x00, 0xf4, 0x21, 0x00


	//----- nvinfo : EIATTR_SPARSE_MMA_MASK
	.align		4
.L_13:
        /*0028*/ 	.byte	0x03, 0x50
        /*002a*/ 	.short	0x0000


	//----- nvinfo : EIATTR_MAXREG_COUNT
	.align		4
        /*002c*/ 	.byte	0x03, 0x1b
        /*002e*/ 	.short	0x00ff


	//----- nvinfo : EIATTR_EXIT_INSTR_OFFSETS
	.align		4
        /*0030*/ 	.byte	0x04, 0x1c
        /*0032*/ 	.short	(.L_15 - .L_14)


	//   ....[0]....
.L_14:
        /*0034*/ 	.word	0x000000d0


	//   ....[1]....
        /*0038*/ 	.word	0x00000100


	//----- nvinfo : EIATTR_REQNTID
	.align		4
.L_15:
        /*003c*/ 	.byte	0x04, 0x10
        /*003e*/ 	.short	(.L_17 - .L_16)
.L_16:
        /*0040*/ 	.word	0x00000020
        /*0044*/ 	.word	0x00000001
        /*0048*/ 	.word	0x00000001


	//----- nvinfo : EIATTR_CBANK_PARAM_SIZE
	.align		4
.L_17:
        /*004c*/ 	.byte	0x03, 0x19
        /*004e*/ 	.short	0x000c


	//----- nvinfo : EIATTR_PARAM_CBANK
	.align		4
        /*0050*/ 	.byte	0x04, 0x0a
        /*0052*/ 	.short	(.L_19 - .L_18)
	.align		4
.L_18:
        /*0054*/ 	.word	index@(.nv.constant0.triton_poi_fused__to_copy_add_arange_mul_31)
        /*0058*/ 	.short	0x0210
        /*005a*/ 	.short	0x000c


	//----- nvinfo : EIATTR_SW_WAR
	.align		4
.L_19:
        /*005c*/ 	.byte	0x04, 0x36
        /*005e*/ 	.short	(.L_21 - .L_20)
.L_20:
        /*0060*/ 	.word	0x00000008
.L_21:


//--------------------- .nv.callgraph             --------------------------
	.section	.nv.callgraph,"",@"SHT_CUDA_CALLGRAPH"
	.align	4
	.sectionentsize	8
	.align		4
        /*0000*/ 	.word	0x00000000
	.align		4
        /*0004*/ 	.word	0xffffffff
	.align		4
        /*0008*/ 	.word	0x00000000
	.align		4
        /*000c*/ 	.word	0xfffffffe
	.align		4
        /*0010*/ 	.word	0x00000000
	.align		4
        /*0014*/ 	.word	0xfffffffd
	.align		4
        /*0018*/ 	.word	0x00000000
	.align		4
        /*001c*/ 	.word	0xfffffffc


//--------------------- .text.triton_poi_fused__to_copy_add_arange_mul_31 --------------------------
	.section	.text.triton_poi_fused__to_copy_add_arange_mul_31,"ax",@progbits
	.align	128
        .global         triton_poi_fused__to_copy_add_arange_mul_31
        .type           triton_poi_fused__to_copy_add_arange_mul_31,@function
        .size           triton_poi_fused__to_copy_add_arange_mul_31,(.L_x_1 - triton_poi_fused__to_copy_add_arange_mul_31)
        .other          triton_poi_fused__to_copy_add_arange_mul_31,@"STO_CUDA_ENTRY STV_DEFAULT"
triton_poi_fused__to_copy_add_arange_mul_31:
.text.triton_poi_fused__to_copy_add_arange_mul_31:
[----:B------:R-:W0:Y:S02]  /*0000*/  LDC R1, c[0x0][0x28] ;  /* 0x00000a00ff017b82 */ /* 0x000e240000000800 */
[----:B------:R-:W1:Y:S01]  /*0010*/  S2R R6, SR_TID.X ;  /* 0x0000000000067919 */ /* 0x000e620000002100 */
[----:B------:R-:W2:Y:S01]  /*0020*/  LDC.64 R2, c[0x0][0x210] ;  /* 0x00008400ff027b82 */ /* 0x000ea20000000a00 */
[----:B------:R-:W3:Y:S01]  /*0030*/  S2R R5, SR_CTAID.X ;  /* 0x0000000000057919 */ /* 0x000ee20000002500 */
[C---:B-1----:R-:W-:Y:S02]  /*0040*/  LOP3.LUT R0, R6.reuse, 0xf, RZ, 0xc0, !PT ;  /* 0x0000000f06007812 */ /* 0x042fe400078ec0ff */
[----:B------:R-:W-:-:S03]  /*0050*/  LOP3.LUT P0, RZ, R6, 0x10, RZ, 0xc0, !PT ;  /* 0x0000001006ff7812 */ /* 0x000fc6000780c0ff */
[----:B---3--:R-:W-:-:S04]  /*0060*/  IMAD R5, R5, 0x10, R0 ;  /* 0x0000001005057824 */ /* 0x008fc800078e0200 */
[C---:B--2---:R-:W-:Y:S01]  /*0070*/  IMAD.WIDE R2, R5.reuse, 0x8, R2 ;  /* 0x0000000805027825 */ /* 0x044fe200078e0202 */
[----:B------:R-:W-:Y:S02]  /*0080*/  I2FP.F32.S32 R0, R5 ;  /* 0x0000000500007245 */ /* 0x000fe40000201400 */
[----:B------:R-:W-:-:S03]  /*0090*/  ISETP.LT.AND P0, PT, R5, 0x10, !P0 ;  /* 0x000000100500780c */ /* 0x000fc60004701270 */
[----:B------:R-:W-:-:S04]  /*00a0*/  FMUL R0, R0, 0.5 ;  /* 0x3f00000000007820 */ /* 0x000fc80000400000 */
[----:B------:R-:W1:Y:S02]  /*00b0*/  F2I.TRUNC.NTZ R4, R0 ;  /* 0x0000000000047305 */ /* 0x000e64000020f100 */
[----:B-1----:R-:W-:-:S04]  /*00c0*/  SHF.R.S32.HI R5, RZ, 0x1f, R4 ;  /* 0x0000001fff057819 */ /* 0x002fc80000011404 */
[----:B------:R-:W-:Y:S05]  /*00d0*/  @!P0 EXIT ;  /* 0x000000000000894d */ /* 0x000fea0003800000 */
[----:B------:R-:W-:Y:S02]  /*00e0*/  ULDC.64 UR4, c[0x0][0x208] ;  /* 0x0000820000047ab9 */ /* 0x000fe40000000a00 */
[----:B------:R-:W-:Y:S01]  /*00f0*/  STG.E.64 desc[UR4][R2.64], R4 ;  /* 0x0000000402007986 */ /* 0x000fe2000c101b04 */
[----:B------:R-:W-:Y:S05]  /*0100*/  EXIT ;  /* 0x000000000000794d */ /* 0x000fea0003800000 */
.L_x_0:
[----:B------:R-:W-:-:S00]  /*0110*/  BRA `(.L_x_0) ;  /* 0xfffffffc00fc7947 */ /* 0x000fc0000383ffff */
[----:B------:R-:W-:-:S00]  /*0120*/  NOP ;  /* 0x0000000000007918 */ /* 0x000fc00000000000 */
        /* <DEDUP_REMOVED lines=13> */
.L_x_1:


//--------------------- .nv.constant0.triton_poi_fused__to_copy_add_arange_mul_31 --------------------------
	.section	.nv.constant0.triton_poi_fused__to_copy_add_arange_mul_31,"a",@progbits
	.sectionflags	@""
	.align	4
.nv.constant0.triton_poi_fused__to_copy_add_arange_mul_31:
	.zero		540
